//
// Generated by NVIDIA NVVM Compiler
//
// Compiler Build ID: CL-36424714
// Cuda compilation tools, release 13.0, V13.0.88
// Based on NVVM 20.0.0
//

.version 9.0
.target sm_100
.address_size 64

	// .globl	_Z8nei_listP6float4S_PiS1_i

.visible .entry _Z8nei_listP6float4S_PiS1_i(
	.param .u64 .ptr .align 1 _Z8nei_listP6float4S_PiS1_i_param_0,
	.param .align 16 .b8 _Z8nei_listP6float4S_PiS1_i_param_1[16],
	.param .u64 .ptr .align 1 _Z8nei_listP6float4S_PiS1_i_param_2,
	.param .u64 .ptr .align 1 _Z8nei_listP6float4S_PiS1_i_param_3,
	.param .u32 _Z8nei_listP6float4S_PiS1_i_param_4
)
{
	.reg .pred 	%p<3>;
	.reg .b32 	%r<7>;
	.reg .b32 	%f<17>;
	.reg .b64 	%rd<11>;

	ld.param.u64 	%rd1, [_Z8nei_listP6float4S_PiS1_i_param_0];
	ld.param.v4.f32 	{%f1, %f2, %f3, %f4}, [_Z8nei_listP6float4S_PiS1_i_param_1];
	ld.param.u64 	%rd2, [_Z8nei_listP6float4S_PiS1_i_param_2];
	ld.param.u64 	%rd3, [_Z8nei_listP6float4S_PiS1_i_param_3];
	ld.param.u32 	%r2, [_Z8nei_listP6float4S_PiS1_i_param_4];
	mov.u32 	%r3, %ctaid.x;
	mov.u32 	%r4, %ntid.x;
	mov.u32 	%r5, %tid.x;
	mad.lo.s32 	%r1, %r3, %r4, %r5;
	setp.ge.s32 	%p1, %r1, %r2;
	@%p1 bra 	$L__BB0_3;
	cvta.to.global.u64 	%rd4, %rd1;
	mul.wide.s32 	%rd5, %r1, 16;
	add.s64 	%rd6, %rd4, %rd5;
	.pragma "used_bytes_mask 4095";
	ld.global.v4.f32 	{%f5, %f6, %f7, %f8}, [%rd6];
	sub.f32 	%f9, %f5, %f1;
	sub.f32 	%f10, %f6, %f2;
	mul.f32 	%f11, %f10, %f10;
	fma.rn.f32 	%f12, %f9, %f9, %f11;
	sub.f32 	%f13, %f7, %f3;
	fma.rn.f32 	%f14, %f13, %f13, %f12;
	sqrt.rn.f32 	%f15, %f14;
	mul.f32 	%f16, %f4, 0f40400000;
	setp.geu.f32 	%p2, %f15, %f16;
	@%p2 bra 	$L__BB0_3;
	cvta.to.global.u64 	%rd7, %rd3;
	atom.global.add.u32 	%r6, [%rd7], 1;
	cvta.to.global.u64 	%rd8, %rd2;
	mul.wide.s32 	%rd9, %r6, 4;
	add.s64 	%rd10, %rd8, %rd9;
	st.global.u32 	[%rd10], %r1;
$L__BB0_3:
	ret;

}


// ===== COMPILED SASS (sm_100) =====

	.target	sm_100

	.elftype	@"ET_EXEC"


//--------------------- .note.nv.tkinfo           --------------------------
	.section	.note.nv.tkinfo,"",@"SHT_NOTE"
	.sectionflags	@"SHF_NOTE_NV_TKINFO"
	.tkinfo
        /*0018*/ 	.word	0x00000002
        /*0030*/ 	.string	""
        /*0030*/ 	.string	"ptxas"
        /*0030*/ 	.string	"Cuda compilation tools, release 13.0, V13.0.88"
        /*0030*/ 	.string	"Build cuda_13.0.r13.0/compiler.36424714_0"
        /*0030*/ 	.string	"-arch sm_100 -m 64 "



//--------------------- .note.nv.cuinfo           --------------------------
	.section	.note.nv.cuinfo,"",@"SHT_NOTE"
	.sectionflags	@"SHF_NOTE_NV_CUINFO"
        /*0018*/ 	.short	0x0002
        /*001a*/ 	.short	0x0064
        /*001c*/ 	.short	0x0082
	.zero		2


//--------------------- .nv.info                  --------------------------
	.section	.nv.info,"",@"SHT_CUDA_INFO"
	.align	4


	//----- nvinfo : EIATTR_REGCOUNT
	.align		4
        /*0000*/ 	.byte	0x04, 0x2f
        /*0002*/ 	.short	(.L_1 - .L_0)
	.align		4
.L_0:
        /*0004*/ 	.word	index@(_Z8nei_listP6float4S_PiS1_i)
        /*0008*/ 	.word	0x0000000c


	//----- nvinfo : EIATTR_FRAME_SIZE
	.align		4
.L_1:
        /*000c*/ 	.byte	0x04, 0x11
        /*000e*/ 	.short	(.L_3 - .L_2)
	.align		4
.L_2:
        /*0010*/ 	.word	index@($__internal_0_$__cuda_sm20_sqrt_rn_f32_slowpath)
        /*0014*/ 	.word	0x00000000


	//----- nvinfo : EIATTR_FRAME_SIZE
	.align		4
.L_3:
        /*0018*/ 	.byte	0x04, 0x11
        /*001a*/ 	.short	(.L_5 - .L_4)
	.align		4
.L_4:
        /*001c*/ 	.word	index@(_Z8nei_listP6float4S_PiS1_i)
        /*0020*/ 	.word	0x00000000


	//----- nvinfo : EIATTR_MIN_STACK_SIZE
	.align		4
.L_5:
        /*0024*/ 	.byte	0x04, 0x12
        /*0026*/ 	.short	(.L_7 - .L_6)
	.align		4
.L_6:
        /*0028*/ 	.word	index@(_Z8nei_listP6float4S_PiS1_i)
        /*002c*/ 	.word	0x00000000
.L_7:


//--------------------- .nv.compat                --------------------------
	.section	.nv.compat,"",@"SHT_CUDA_COMPAT_INFO"
	.align	4
        /*0000*/ 	.byte	0x02, 0x09, 0x00, 0x00, 0x02, 0x02, 0x01, 0x00, 0x02, 0x05, 0x05, 0x00, 0x03, 0x07, 0x01, 0x01
        /*0010*/ 	.byte	0x02, 0x03, 0x00, 0x00, 0x02, 0x06, 0x01, 0x00, 0x04, 0x0b, 0x08, 0x00, 0x01, 0x00, 0x00, 0x00
        /*0020*/ 	.byte	0x00, 0x00, 0x00, 0x00


//--------------------- .nv.info._Z8nei_listP6float4S_PiS1_i --------------------------
	.section	.nv.info._Z8nei_listP6float4S_PiS1_i,"",@"SHT_CUDA_INFO"
	.sectionflags	@""
	.align	4


	//----- nvinfo : EIATTR_CUDA_API_VERSION
	.align		4
        /*0000*/ 	.byte	0x04, 0x37
        /*0002*/ 	.short	(.L_9 - .L_8)
.L_8:
        /*0004*/ 	.word	0x00000082


	//----- nvinfo : EIATTR_KPARAM_INFO
	.align		4
.L_9:
        /*0008*/ 	.byte	0x04, 0x17
        /*000a*/ 	.short	(.L_11 - .L_10)
.L_10:
        /*000c*/ 	.word	0x00000000
        /*0010*/ 	.short	0x0004
        /*0012*/ 	.short	0x0030
        /*0014*/ 	.byte	0x00, 0xf0, 0x11, 0x00


	//----- nvinfo : EIATTR_KPARAM_INFO
	.align		4
.L_11:
        /*0018*/ 	.byte	0x04, 0x17
        /*001a*/ 	.short	(.L_13 - .L_12)
.L_12:
        /*001c*/ 	.word	0x00000000
        /*0020*/ 	.short	0x0003
        /*0022*/ 	.short	0x0028
        /*0024*/ 	.byte	0x00, 0xf5, 0x21, 0x00


	//----- nvinfo : EIATTR_KPARAM_INFO
	.align		4
.L_13:
        /*0028*/ 	.byte	0x04, 0x17
        /*002a*/ 	.short	(.L_15 - .L_14)
.L_14:
        /*002c*/ 	.word	0x00000000
        /*0030*/ 	.short	0x0002
        /*0032*/ 	.short	0x0020
        /*0034*/ 	.byte	0x00, 0xf5, 0x21, 0x00


	//----- nvinfo : EIATTR_KPARAM_INFO
	.align		4
.L_15:
        /*0038*/ 	.byte	0x04, 0x17
        /*003a*/ 	.short	(.L_17 - .L_16)
.L_16:
        /*003c*/ 	.word	0x00000000
        /*0040*/ 	.short	0x0001
        /*0042*/ 	.short	0x0010
        /*0044*/ 	.byte	0x00, 0xf0, 0x41, 0x00


	//----- nvinfo : EIATTR_KPARAM_INFO
	.align		4
.L_17:
        /*0048*/ 	.byte	0x04, 0x17
        /*004a*/ 	.short	(.L_19 - .L_18)
.L_18:
        /*004c*/ 	.word	0x00000000
        /*0050*/ 	.short	0x0000
        /*0052*/ 	.short	0x0000
        /*0054*/ 	.byte	0x00, 0xf5, 0x21, 0x00


	//----- nvinfo : EIATTR_SPARSE_MMA_MASK
	.align		4
.L_19:
        /*0058*/ 	.byte	0x03, 0x50
        /*005a*/ 	.short	0x0000


	//----- nvinfo : EIATTR_MAXREG_COUNT
	.align		4
        /*005c*/ 	.byte	0x03, 0x1b
        /*005e*/ 	.short	0x00ff


	//----- nvinfo : EIATTR_MERCURY_ISA_VERSION
	.align		4
        /*0060*/ 	.byte	0x03, 0x5f
        /*0062*/ 	.short	0x0101


	//----- nvinfo : EIATTR_UNUSED_LOAD_BYTE_OFFSET
	.align		4
        /*0064*/ 	.byte	0x04, 0x44
        /*0066*/ 	.short	(.L_21 - .L_20)


	//   ....[0]....
.L_20:
        /*0068*/ 	.word	0x000000d0
        /*006c*/ 	.word	0x00000fff


	//----- nvinfo : EIATTR_INT_WARP_WIDE_INSTR_OFFSETS
	.align		4
.L_21:
        /*0070*/ 	.byte	0x04, 0x31
        /*0072*/ 	.short	(.L_23 - .L_22)


	//   ....[0]....
.L_22:
        /*0074*/ 	.word	0x00000270


	//   ....[1]....
        /*0078*/ 	.word	0x00000310


	//----- nvinfo : EIATTR_VRC_CTA_INIT_COUNT
	.align		4
.L_23:
        /*007c*/ 	.byte	0x02, 0x4a
	.zero		1
	.zero		1


	//----- nvinfo : EIATTR_EXIT_INSTR_OFFSETS
	.align		4
        /*0080*/ 	.byte	0x04, 0x1c
        /*0082*/ 	.short	(.L_25 - .L_24)


	//   ....[0]....
.L_24:
        /*0084*/ 	.word	0x00000070


	//   ....[1]....
        /*0088*/ 	.word	0x00000250


	//   ....[2]....
        /*008c*/ 	.word	0x00000350


	//----- nvinfo : EIATTR_CRS_STACK_SIZE
	.align		4
.L_25:
        /*0090*/ 	.byte	0x04, 0x1e
        /*0092*/ 	.short	(.L_27 - .L_26)
.L_26:
        /*0094*/ 	.word	0x00000000


	//----- nvinfo : EIATTR_CBANK_PARAM_SIZE
	.align		4
.L_27:
        /*0098*/ 	.byte	0x03, 0x19
        /*009a*/ 	.short	0x0034


	//----- nvinfo : EIATTR_PARAM_CBANK
	.align		4
        /*009c*/ 	.byte	0x04, 0x0a
        /*009e*/ 	.short	(.L_29 - .L_28)
	.align		4
.L_28:
        /*00a0*/ 	.word	index@(.nv.constant0._Z8nei_listP6float4S_PiS1_i)
        /*00a4*/ 	.short	0x0380
        /*00a6*/ 	.short	0x0034


	//----- nvinfo : EIATTR_SW_WAR
	.align		4
.L_29:
        /*00a8*/ 	.byte	0x04, 0x36
        /*00aa*/ 	.short	(.L_31 - .L_30)
.L_30:
        /*00ac*/ 	.word	0x00000008
.L_31:


//--------------------- .nv.callgraph             --------------------------
	.section	.nv.callgraph,"",@"SHT_CUDA_CALLGRAPH"
	.align	4
	.sectionentsize	8
	.align		4
        /*0000*/ 	.word	0x00000000
	.align		4
        /*0004*/ 	.word	0xffffffff
	.align		4
        /*0008*/ 	.word	0x00000000
	.align		4
        /*000c*/ 	.word	0xfffffffe
	.align		4
        /*0010*/ 	.word	0x00000000
	.align		4
        /*0014*/ 	.word	0xfffffffd
	.align		4
        /*0018*/ 	.word	0x00000000
	.align		4
        /*001c*/ 	.word	0xfffffffc


//--------------------- .text._Z8nei_listP6float4S_PiS1_i --------------------------
	.section	.text._Z8nei_listP6float4S_PiS1_i,"ax",@progbits
	.align	128
        .global         _Z8nei_listP6float4S_PiS1_i
        .type           _Z8nei_listP6float4S_PiS1_i,@function
        .size           _Z8nei_listP6float4S_PiS1_i,(.L_x_5 - _Z8nei_listP6float4S_PiS1_i)
        .other          _Z8nei_listP6float4S_PiS1_i,@"STO_CUDA_ENTRY STV_DEFAULT"
_Z8nei_listP6float4S_PiS1_i:
.text._Z8nei_listP6float4S_PiS1_i:
[----:B------:R-:W-:Y:S01]  /*0000*/  LDC R1, c[0x0][0x37c] ;  /* 0x0000df00ff017b82 */ /* 0x000fe20000000800 */
[----:B------:R-:W0:Y:S07]  /*0010*/  S2R R3, SR_TID.X ;  /* 0x0000000000037919 */ /* 0x000e2e0000002100 */
[----:B------:R-:W0:Y:S01]  /*0020*/  S2UR UR4, SR_CTAID.X ;  /* 0x00000000000479c3 */ /* 0x000e220000002500 */
[----:B------:R-:W1:Y:S07]  /*0030*/  LDCU UR5, c[0x0][0x3b0] ;  /* 0x00007600ff0577ac */ /* 0x000e6e0008000800 */
[----:B------:R-:W0:Y:S02]  /*0040*/  LDC R2, c[0x0][0x360] ;  /* 0x0000d800ff027b82 */ /* 0x000e240000000800 */
[----:B0-----:R-:W-:-:S05]  /*0050*/  IMAD R2, R2, UR4, R3 ;  /* 0x0000000402027c24 */ /* 0x001fca000f8e0203 */
[----:B-1----:R-:W-:-:S13]  /*0060*/  ISETP.GE.AND P0, PT, R2, UR5, PT ;  /* 0x0000000502007c0c */ /* 0x002fda000bf06270 */
[----:B------:R-:W-:Y:S05]  /*0070*/  @P0 EXIT ;  /* 0x000000000000094d */ /* 0x000fea0003800000 */
[----:B------:R-:W0:Y:S01]  /*0080*/  LDC.64 R4, c[0x0][0x380] ;  /* 0x0000e000ff047b82 */ /* 0x000e220000000a00 */
[----:B------:R-:W1:Y:S01]  /*0090*/  LDCU.64 UR4, c[0x0][0x358] ;  /* 0x00006b00ff0477ac */ /* 0x000e620008000a00 */
[----:B------:R-:W2:Y:S01]  /*00a0*/  LDCU.64 UR6, c[0x0][0x390] ;  /* 0x00007200ff0677ac */ /* 0x000ea20008000a00 */
[----:B------:R-:W3:Y:S01]  /*00b0*/  LDCU UR8, c[0x0][0x398] ;  /* 0x00007300ff0877ac */ /* 0x000ee20008000800 */
[----:B0-----:R-:W-:-:S06]  /*00c0*/  IMAD.WIDE R4, R2, 0x10, R4 ;  /* 0x0000001002047825 */ /* 0x001fcc00078e0204 */
[----:B-1----:R-:W2:Y:S01]  /*00d0*/  LDG.E.128 R4, desc[UR4][R4.64] ;  /* 0x0000000404047981 */ /* 0x002ea2000c1e1d00 */
[----:B------:R-:W-:Y:S01]  /*00e0*/  BSSY.RECONVERGENT B0, `(.L_x_0) ;  /* 0x0000013000007945 */ /* 0x000fe20003800200 */
[----:B--2---:R-:W-:Y:S01]  /*00f0*/  FADD R3, R5, -UR7 ;  /* 0x8000000705037e21 */ /* 0x004fe20008000000 */
[----:B------:R-:W-:Y:S01]  /*0100*/  FADD R0, R4, -UR6 ;  /* 0x8000000604007e21 */ /* 0x000fe20008000000 */
[----:B---3--:R-:W-:Y:S02]  /*0110*/  FADD R6, R6, -UR8 ;  /* 0x8000000806067e21 */ /* 0x008fe40008000000 */
[----:B------:R-:W-:-:S04]  /*0120*/  FMUL R3, R3, R3 ;  /* 0x0000000303037220 */ /* 0x000fc80000400000 */
[----:B------:R-:W-:-:S04]  /*0130*/  FFMA R3, R0, R0, R3 ;  /* 0x0000000000037223 */ /* 0x000fc80000000003 */
[----:B------:R-:W-:-:S04]  /*0140*/  FFMA R0, R6, R6, R3 ;  /* 0x0000000606007223 */ /* 0x000fc80000000003 */
[----:B------:R0:W1:Y:S01]  /*0150*/  MUFU.RSQ R3, R0 ;  /* 0x0000000000037308 */ /* 0x0000620000001400 */
[----:B------:R-:W-:-:S04]  /*0160*/  IADD3 R6, PT, PT, R0, -0xd000000, RZ ;  /* 0xf300000000067810 */ /* 0x000fc80007ffe0ff */
[----:B------:R-:W-:-:S13]  /*0170*/  ISETP.GT.U32.AND P0, PT, R6, 0x727fffff, PT ;  /* 0x727fffff0600780c */ /* 0x000fda0003f04070 */
[----:B01----:R-:W-:Y:S05]  /*0180*/  @!P0 BRA `(.L_x_1) ;  /* 0x0000000000108947 */ /* 0x003fea0003800000 */
[----:B------:R-:W-:-:S07]  /*0190*/  MOV R8, 0x1b0 ;  /* 0x000001b000087802 */ /* 0x000fce0000000f00 */
[----:B------:R-:W-:Y:S05]  /*01a0*/  CALL.REL.NOINC `($__internal_0_$__cuda_sm20_sqrt_rn_f32_slowpath) ;  /* 0x00000000006c7944 */ /* 0x000fea0003c00000 */
[----:B------:R-:W-:Y:S01]  /*01b0*/  MOV R0, R3 ;  /* 0x0000000300007202 */ /* 0x000fe20000000f00 */
[----:B------:R-:W-:Y:S06]  /*01c0*/  BRA `(.L_x_2) ;  /* 0x0000000000107947 */ /* 0x000fec0003800000 */
.L_x_1:
[----:B------:R-:W-:Y:S01]  /*01d0*/  FMUL.FTZ R5, R0, R3 ;  /* 0x0000000300057220 */ /* 0x000fe20000410000 */
[----:B------:R-:W-:-:S03]  /*01e0*/  FMUL.FTZ R3, R3, 0.5 ;  /* 0x3f00000003037820 */ /* 0x000fc60000410000 */
[----:B------:R-:W-:-:S04]  /*01f0*/  FFMA R0, -R5, R5, R0 ;  /* 0x0000000505007223 */ /* 0x000fc80000000100 */
[----:B------:R-:W-:-:S07]  /*0200*/  FFMA R0, R0, R3, R5 ;  /* 0x0000000300007223 */ /* 0x000fce0000000005 */
.L_x_2:
[----:B------:R-:W-:Y:S05]  /*0210*/  BSYNC.RECONVERGENT B0 ;  /* 0x0000000000007941 */ /* 0x000fea0003800200 */
.L_x_0:
[----:B------:R-:W0:Y:S02]  /*0220*/  LDC R3, c[0x0][0x39c] ;  /* 0x0000e700ff037b82 */ /* 0x000e240000000800 */
[----:B0-----:R-:W-:-:S05]  /*0230*/  FMUL R3, R3, 3 ;  /* 0x4040000003037820 */ /* 0x001fca0000400000 */
[----:B------:R-:W-:-:S13]  /*0240*/  FSETP.GEU.AND P0, PT, R0, R3, PT ;  /* 0x000000030000720b */ /* 0x000fda0003f0e000 */
[----:B------:R-:W-:Y:S05]  /*0250*/  @P0 EXIT ;  /* 0x000000000000094d */ /* 0x000fea0003800000 */
[----:B------:R-:W0:Y:S01]  /*0260*/  S2R R3, SR_LANEID ;  /* 0x0000000000037919 */ /* 0x000e220000000000 */
[----:B------:R-:W-:Y:S01]  /*0270*/  VOTEU.ANY UR6, UPT, PT ;  /* 0x0000000000067886 */ /* 0x000fe200038e0100 */
[----:B------:R-:W1:Y:S01]  /*0280*/  LDC.64 R4, c[0x0][0x3a8] ;  /* 0x0000ea00ff047b82 */ /* 0x000e620000000a00 */
[----:B------:R-:W0:Y:S01]  /*0290*/  FLO.U32 R0, UR6 ;  /* 0x0000000600007d00 */ /* 0x000e2200080e0000 */
[----:B------:R-:W2:Y:S06]  /*02a0*/  S2R R8, SR_LTMASK ;  /* 0x0000000000087919 */ /* 0x000eac0000003900 */
[----:B------:R-:W3:Y:S01]  /*02b0*/  LDC.64 R6, c[0x0][0x3a0] ;  /* 0x0000e800ff067b82 */ /* 0x000ee20000000a00 */
[----:B------:R-:W1:Y:S01]  /*02c0*/  POPC R9, UR6 ;  /* 0x0000000600097d09 */ /* 0x000e620008000000 */
[----:B0-----:R-:W-:-:S13]  /*02d0*/  ISETP.EQ.U32.AND P0, PT, R0, R3, PT ;  /* 0x000000030000720c */ /* 0x001fda0003f02070 */
[----:B-1----:R-:W4:Y:S01]  /*02e0*/  @P0 ATOMG.E.ADD.STRONG.GPU PT, R5, desc[UR4][R4.64], R9 ;  /* 0x80000009040509a8 */ /* 0x002f2200081ef104 */
[----:B--2---:R-:W-:-:S06]  /*02f0*/  LOP3.LUT R8, R8, UR6, RZ, 0xc0, !PT ;  /* 0x0000000608087c12 */ /* 0x004fcc000f8ec0ff */
[----:B------:R-:W0:Y:S01]  /*0300*/  POPC R8, R8 ;  /* 0x0000000800087309 */ /* 0x000e220000000000 */
[----:B----4-:R-:W0:Y:S02]  /*0310*/  SHFL.IDX PT, R3, R5, R0, 0x1f ;  /* 0x00001f0005037589 */ /* 0x010e2400000e0000 */
[----:B0-----:R-:W-:-:S05]  /*0320*/  IADD3 R3, PT, PT, R3, R8, RZ ;  /* 0x0000000803037210 */ /* 0x001fca0007ffe0ff */
[----:B---3--:R-:W-:-:S05]  /*0330*/  IMAD.WIDE R6, R3, 0x4, R6 ;  /* 0x0000000403067825 */ /* 0x008fca00078e0206 */
[----:B------:R-:W-:Y:S01]  /*0340*/  STG.E desc[UR4][R6.64], R2 ;  /* 0x0000000206007986 */ /* 0x000fe2000c101904 */
[----:B------:R-:W-:Y:S05]  /*0350*/  EXIT ;  /* 0x000000000000794d */ /* 0x000fea0003800000 */
        .weak           $__internal_0_$__cuda_sm20_sqrt_rn_f32_slowpath
        .type           $__internal_0_$__cuda_sm20_sqrt_rn_f32_slowpath,@function
        .size           $__internal_0_$__cuda_sm20_sqrt_rn_f32_slowpath,(.L_x_5 - $__internal_0_$__cuda_sm20_sqrt_rn_f32_slowpath)
$__internal_0_$__cuda_sm20_sqrt_rn_f32_slowpath:
[----:B------:R-:W-:-:S13]  /*0360*/  LOP3.LUT P0, RZ, R0, 0x7fffffff, RZ, 0xc0, !PT ;  /* 0x7fffffff00ff7812 */ /* 0x000fda000780c0ff */
[----:B------:R-:W-:Y:S01]  /*0370*/  @!P0 MOV R3, R0 ;  /* 0x0000000000038202 */ /* 0x000fe20000000f00 */
[----:B------:R-:W-:Y:S06]  /*0380*/  @!P0 BRA `(.L_x_3) ;  /* 0x0000000000408947 */ /* 0x000fec0003800000 */
[----:B------:R-:W-:-:S13]  /*0390*/  FSETP.GEU.FTZ.AND P0, PT, R0, RZ, PT ;  /* 0x000000ff0000720b */ /* 0x000fda0003f1e000 */
[----:B------:R-:W-:Y:S01]  /*03a0*/  @!P0 MOV R3, 0x7fffffff ;  /* 0x7fffffff00038802 */ /* 0x000fe20000000f00 */
[----:B------:R-:W-:Y:S06]  /*03b0*/  @!P0 BRA `(.L_x_3) ;  /* 0x0000000000348947 */ /* 0x000fec0003800000 */
[----:B------:R-:W-:-:S13]  /*03c0*/  FSETP.GTU.FTZ.AND P0, PT, |R0|, +INF , PT ;  /* 0x7f8000000000780b */ /* 0x000fda0003f1c200 */
[----:B------:R-:W-:Y:S01]  /*03d0*/  @P0 FADD.FTZ R3, R0, 1 ;  /* 0x3f80000000030421 */ /* 0x000fe20000010000 */
[----:B------:R-:W-:Y:S06]  /*03e0*/  @P0 BRA `(.L_x_3) ;  /* 0x0000000000280947 */ /* 0x000fec0003800000 */
[----:B------:R-:W-:-:S13]  /*03f0*/  FSETP.NEU.FTZ.AND P0, PT, |R0|, +INF , PT ;  /* 0x7f8000000000780b */ /* 0x000fda0003f1d200 */
[----:B------:R-:W-:-:S04]  /*0400*/  @P0 FFMA R4, R0, 1.84467440737095516160e+19, RZ ;  /* 0x5f80000000040823 */ /* 0x000fc800000000ff */
[----:B------:R-:W0:Y:S02]  /*0410*/  @P0 MUFU.RSQ R3, R4 ;  /* 0x0000000400030308 */ /* 0x000e240000001400 */
[----:B0-----:R-:W-:Y:S01]  /*0420*/  @P0 FMUL.FTZ R5, R4, R3 ;  /* 0x0000000304050220 */ /* 0x001fe20000410000 */
[----:B------:R-:W-:Y:S01]  /*0430*/  @P0 FMUL.FTZ R7, R3, 0.5 ;  /* 0x3f00000003070820 */ /* 0x000fe20000410000 */
[----:B------:R-:W-:Y:S02]  /*0440*/  @!P0 MOV R3, R0 ;  /* 0x0000000000038202 */ /* 0x000fe40000000f00 */
[----:B------:R-:W-:-:S04]  /*0450*/  @P0 FADD.FTZ R6, -R5, -RZ ;  /* 0x800000ff05060221 */ /* 0x000fc80000010100 */
[----:B------:R-:W-:-:S04]  /*0460*/  @P0 FFMA R6, R5, R6, R4 ;  /* 0x0000000605060223 */ /* 0x000fc80000000004 */
[----:B------:R-:W-:-:S04]  /*0470*/  @P0 FFMA R6, R6, R7, R5 ;  /* 0x0000000706060223 */ /* 0x000fc80000000005 */
[----:B------:R-:W-:-:S07]  /*0480*/  @P0 FMUL.FTZ R3, R6, 2.3283064365386962891e-10 ;  /* 0x2f80000006030820 */ /* 0x000fce0000410000 */
.L_x_3:
[----:B------:R-:W-:Y:S01]  /*0490*/  HFMA2 R5, -RZ, RZ, 0, 0 ;  /* 0x00000000ff057431 */ /* 0x000fe200000001ff */
[----:B------:R-:W-:-:S04]  /*04a0*/  MOV R4, R8 ;  /* 0x0000000800047202 */ /* 0x000fc80000000f00 */
[----:B------:R-:W-:Y:S05]  /*04b0*/  RET.REL.NODEC R4 `(_Z8nei_listP6float4S_PiS1_i) ;  /* 0xfffffff804d07950 */ /* 0x000fea0003c3ffff */
.L_x_4:
[----:B------:R-:W-:-:S00]  /*04c0*/  BRA `(.L_x_4) ;  /* 0xfffffffc00fc7947 */ /* 0x000fc0000383ffff */
[----:B------:R-:W-:-:S00]  /*04d0*/  NOP ;  /* 0x0000000000007918 */ /* 0x000fc00000000000 */
        /* <DEDUP_REMOVED lines=10> */
.L_x_5:


//--------------------- .nv.shared.reserved.0     --------------------------
	.section	.nv.shared.reserved.0,"aw",@nobits
	.weak		__nv_reservedSMEM_offset_0_alias
	.size		__nv_reservedSMEM_offset_0_alias, 0, 64
	.other		__nv_reservedSMEM_offset_0_alias,@"STO_CUDA_RESERVED_SHARED STV_DEFAULT"
__nv_reservedSMEM_offset_0_alias:
	.zero		0
	.zero		64


//--------------------- .nv.constant0._Z8nei_listP6float4S_PiS1_i --------------------------
	.section	.nv.constant0._Z8nei_listP6float4S_PiS1_i,"a",@progbits
	.sectionflags	@""
	.align	4
.nv.constant0._Z8nei_listP6float4S_PiS1_i:
	.zero		948


//--------------------- SYMBOLS --------------------------

	.type		.nv.reservedSmem.offset0,@object
	.size		.nv.reservedSmem.offset0,0x4
